	.headerflags	@"EF_CUDA_TEXMODE_UNIFIED EF_CUDA_64BIT_ADDRESS EF_CUDA_ACCELERATORS EF_CUDA_SM90 EF_CUDA_VIRTUAL_SM(EF_CUDA_SM90)"
	.elftype	@"ET_EXEC"


//--------------------- .nv.info                  --------------------------
	.section	.nv.info,"",@"SHT_CUDA_INFO"
	.align	4


	//----- nvinfo : EIATTR_REGCOUNT
	.align		4
        /*0000*/ 	.byte	0x04, 0x2f
        /*0002*/ 	.short	(.L_1 - .L_0)
	.align		4
.L_0:
        /*0004*/ 	.word	index@(triton_per_fused_mul_sub_sum_2)
        /*0008*/ 	.word	0x00000018


	//----- nvinfo : EIATTR_MIN_STACK_SIZE
	.align		4
.L_1:
        /*000c*/ 	.byte	0x04, 0x12
        /*000e*/ 	.short	(.L_3 - .L_2)
	.align		4
.L_2:
        /*0010*/ 	.word	index@(triton_per_fused_mul_sub_sum_2)
        /*0014*/ 	.word	0x00000000


	//----- nvinfo : EIATTR_FRAME_SIZE
	.align		4
.L_3:
        /*0018*/ 	.byte	0x04, 0x11
        /*001a*/ 	.short	(.L_5 - .L_4)
	.align		4
.L_4:
        /*001c*/ 	.word	index@(triton_per_fused_mul_sub_sum_2)
        /*0020*/ 	.word	0x00000000


	//----- nvinfo : EIATTR_MIN_STACK_SIZE
	.align		4
.L_5:
        /*0024*/ 	.byte	0x04, 0x12
        /*0026*/ 	.short	(.L_7 - .L_6)
	.align		4
.L_6:
        /*0028*/ 	.word	index@(triton_per_fused_mul_sub_sum_2)
        /*002c*/ 	.word	0x00000000
.L_7:


//--------------------- .nv.info.triton_per_fused_mul_sub_sum_2 --------------------------
	.section	.nv.info.triton_per_fused_mul_sub_sum_2,"",@"SHT_CUDA_INFO"
	.sectionflags	@""
	.align	4


	//----- nvinfo : EIATTR_CUDA_API_VERSION
	.align		4
        /*0000*/ 	.byte	0x04, 0x37
        /*0002*/ 	.short	(.L_9 - .L_8)
.L_8:
        /*0004*/ 	.word	0x0000007c


	//----- nvinfo : EIATTR_KPARAM_INFO
	.align		4
.L_9:
        /*0008*/ 	.byte	0x04, 0x17
        /*000a*/ 	.short	(.L_11 - .L_10)
.L_10:
        /*000c*/ 	.word	0x00000000
        /*0010*/ 	.short	0x0007
        /*0012*/ 	.short	0x0034
        /*0014*/ 	.byte	0x00, 0xf0, 0x11, 0x00


	//----- nvinfo : EIATTR_KPARAM_INFO
	.align		4
.L_11:
        /*0018*/ 	.byte	0x04, 0x17
        /*001a*/ 	.short	(.L_13 - .L_12)
.L_12:
        /*001c*/ 	.word	0x00000000
        /*0020*/ 	.short	0x0006
        /*0022*/ 	.short	0x0030
        /*0024*/ 	.byte	0x00, 0xf0, 0x11, 0x00


	//----- nvinfo : EIATTR_KPARAM_INFO
	.align		4
.L_13:
        /*0028*/ 	.byte	0x04, 0x17
        /*002a*/ 	.short	(.L_15 - .L_14)
.L_14:
        /*002c*/ 	.word	0x00000000
        /*0030*/ 	.short	0x0005
        /*0032*/ 	.short	0x0028
        /*0034*/ 	.byte	0x00, 0xf4, 0x21, 0x00


	//----- nvinfo : EIATTR_KPARAM_INFO
	.align		4
.L_15:
        /*0038*/ 	.byte	0x04, 0x17
        /*003a*/ 	.short	(.L_17 - .L_16)
.L_16:
        /*003c*/ 	.word	0x00000000
        /*0040*/ 	.short	0x0004
        /*0042*/ 	.short	0x0020
        /*0044*/ 	.byte	0x00, 0xf4, 0x21, 0x00


	//----- nvinfo : EIATTR_KPARAM_INFO
	.align		4
.L_17:
        /*0048*/ 	.byte	0x04, 0x17
        /*004a*/ 	.short	(.L_19 - .L_18)
.L_18:
        /*004c*/ 	.word	0x00000000
        /*0050*/ 	.short	0x0003
        /*0052*/ 	.short	0x0018
        /*0054*/ 	.byte	0x00, 0xf4, 0x21, 0x00


	//----- nvinfo : EIATTR_KPARAM_INFO
	.align		4
.L_19:
        /*0058*/ 	.byte	0x04, 0x17
        /*005a*/ 	.short	(.L_21 - .L_20)
.L_20:
        /*005c*/ 	.word	0x00000000
        /*0060*/ 	.short	0x0002
        /*0062*/ 	.short	0x0010
        /*0064*/ 	.byte	0x00, 0xf4, 0x21, 0x00


	//----- nvinfo : EIATTR_KPARAM_INFO
	.align		4
.L_21:
        /*0068*/ 	.byte	0x04, 0x17
        /*006a*/ 	.short	(.L_23 - .L_22)
.L_22:
        /*006c*/ 	.word	0x00000000
        /*0070*/ 	.short	0x0001
        /*0072*/ 	.short	0x0008
        /*0074*/ 	.byte	0x00, 0xf4, 0x21, 0x00


	//----- nvinfo : EIATTR_KPARAM_INFO
	.align		4
.L_23:
        /*0078*/ 	.byte	0x04, 0x17
        /*007a*/ 	.short	(.L_25 - .L_24)
.L_24:
        /*007c*/ 	.word	0x00000000
        /*0080*/ 	.short	0x0000
        /*0082*/ 	.short	0x0000
        /*0084*/ 	.byte	0x00, 0xf4, 0x21, 0x00


	//----- nvinfo : EIATTR_SPARSE_MMA_MASK
	.align		4
.L_25:
        /*0088*/ 	.byte	0x03, 0x50
        /*008a*/ 	.short	0x0000


	//----- nvinfo : EIATTR_MAXREG_COUNT
	.align		4
        /*008c*/ 	.byte	0x03, 0x1b
        /*008e*/ 	.short	0x00ff


	//----- nvinfo : EIATTR_COOP_GROUP_MASK_REGIDS
	.align		4
        /*0090*/ 	.byte	0x04, 0x29
        /*0092*/ 	.short	(.L_27 - .L_26)


	//   ....[0]....
.L_26:
        /*0094*/ 	.word	0xffffffff


	//   ....[1]....
        /*0098*/ 	.word	0xffffffff


	//   ....[2]....
        /*009c*/ 	.word	0xffffffff


	//   ....[3]....
        /*00a0*/ 	.word	0xffffffff


	//----- nvinfo : EIATTR_COOP_GROUP_INSTR_OFFSETS
	.align		4
.L_27:
        /*00a4*/ 	.byte	0x04, 0x28
        /*00a6*/ 	.short	(.L_29 - .L_28)


	//   ....[0]....
.L_28:
        /*00a8*/ 	.word	0x00000400


	//   ....[1]....
        /*00ac*/ 	.word	0x00000420


	//   ....[2]....
        /*00b0*/ 	.word	0x00000440


	//   ....[3]....
        /*00b4*/ 	.word	0x00000490


	//----- nvinfo : EIATTR_EXIT_INSTR_OFFSETS
	.align		4
.L_29:
        /*00b8*/ 	.byte	0x04, 0x1c
        /*00ba*/ 	.short	(.L_31 - .L_30)


	//   ....[0]....
.L_30:
        /*00bc*/ 	.word	0x000004c0


	//   ....[1]....
        /*00c0*/ 	.word	0x000004e0


	//----- nvinfo : EIATTR_REQNTID
	.align		4
.L_31:
        /*00c4*/ 	.byte	0x04, 0x10
        /*00c6*/ 	.short	(.L_33 - .L_32)
.L_32:
        /*00c8*/ 	.word	0x00000040
        /*00cc*/ 	.word	0x00000001
        /*00d0*/ 	.word	0x00000001


	//----- nvinfo : EIATTR_CBANK_PARAM_SIZE
	.align		4
.L_33:
        /*00d4*/ 	.byte	0x03, 0x19
        /*00d6*/ 	.short	0x0038


	//----- nvinfo : EIATTR_PARAM_CBANK
	.align		4
        /*00d8*/ 	.byte	0x04, 0x0a
        /*00da*/ 	.short	(.L_35 - .L_34)
	.align		4
.L_34:
        /*00dc*/ 	.word	index@(.nv.constant0.triton_per_fused_mul_sub_sum_2)
        /*00e0*/ 	.short	0x0210
        /*00e2*/ 	.short	0x0038


	//----- nvinfo : EIATTR_SW_WAR
	.align		4
.L_35:
        /*00e4*/ 	.byte	0x04, 0x36
        /*00e6*/ 	.short	(.L_37 - .L_36)
.L_36:
        /*00e8*/ 	.word	0x00000008
.L_37:


//--------------------- .nv.callgraph             --------------------------
	.section	.nv.callgraph,"",@"SHT_CUDA_CALLGRAPH"
	.align	4
	.sectionentsize	8
	.align		4
        /*0000*/ 	.word	0x00000000
	.align		4
        /*0004*/ 	.word	0xffffffff
	.align		4
        /*0008*/ 	.word	0x00000000
	.align		4
        /*000c*/ 	.word	0xfffffffe
	.align		4
        /*0010*/ 	.word	0x00000000
	.align		4
        /*0014*/ 	.word	0xfffffffd
	.align		4
        /*0018*/ 	.word	0x00000000
	.align		4
        /*001c*/ 	.word	0xfffffffc


//--------------------- .text.triton_per_fused_mul_sub_sum_2 --------------------------
	.section	.text.triton_per_fused_mul_sub_sum_2,"ax",@progbits
	.align	128
        .global         triton_per_fused_mul_sub_sum_2
        .type           triton_per_fused_mul_sub_sum_2,@function
        .size           triton_per_fused_mul_sub_sum_2,(.L_x_1 - triton_per_fused_mul_sub_sum_2)
        .other          triton_per_fused_mul_sub_sum_2,@"STO_CUDA_ENTRY STV_DEFAULT"
triton_per_fused_mul_sub_sum_2:
.text.triton_per_fused_mul_sub_sum_2:
[----:B------:R-:W0:Y:S02]  /*0000*/  LDC R1, c[0x0][0x28] ;  /* 0x00000a00ff017b82 */ /* 0x000e240000000800 */
[----:B------:R-:W1:Y:S01]  /*0010*/  S2R R0, SR_CTAID.X ;  /* 0x0000000000007919 */ /* 0x000e620000002500 */
[----:B------:R-:W2:Y:S01]  /*0020*/  LDC.64 R6, c[0x0][0x210] ;  /* 0x00008400ff067b82 */ /* 0x000ea20000000a00 */
[----:B------:R-:W-:Y:S01]  /*0030*/  ULDC.64 UR4, c[0x0][0x208] ;  /* 0x0000820000047ab9 */ /* 0x000fe20000000a00 */
[----:B------:R-:W3:Y:S01]  /*0040*/  S2R R11, SR_TID.X ;  /* 0x00000000000b7919 */ /* 0x000ee20000002100 */
[----:B-1----:R-:W-:Y:S02]  /*0050*/  SHF.R.S32.HI R3, RZ, 0x1f, R0 ;  /* 0x0000001fff037819 */ /* 0x002fe40000011400 */
[----:B------:R-:W-:Y:S02]  /*0060*/  ISETP.GE.AND P1, PT, R0, 0x200, PT ;  /* 0x000002000000780c */ /* 0x000fe40003f26270 */
[CC--:B------:R-:W-:Y:S02]  /*0070*/  LEA.HI R2, R3.reuse, R0.reuse, RZ, 0x2 ;  /* 0x0000000003027211 */ /* 0x0c0fe400078f10ff */
[----:B------:R-:W-:-:S02]  /*0080*/  LEA.HI R10, R3, R0, RZ, 0x7 ;  /* 0x00000000030a7211 */ /* 0x000fc400078f38ff */
[--C-:B------:R-:W-:Y:S02]  /*0090*/  SHF.R.S32.HI R5, RZ, 0x1f, R2.reuse ;  /* 0x0000001fff057819 */ /* 0x100fe40000011402 */
[----:B------:R-:W-:-:S04]  /*00a0*/  SHF.R.S32.HI R8, RZ, 0x2, R2 ;  /* 0x00000002ff087819 */ /* 0x000fc80000011402 */
[----:B------:R-:W-:Y:S02]  /*00b0*/  LEA.HI R9, R5, R8, RZ, 0x5 ;  /* 0x0000000805097211 */ /* 0x000fe400078f28ff */
[----:B------:R-:W1:Y:S02]  /*00c0*/  LDC.64 R4, c[0x0][0x218] ;  /* 0x00008600ff047b82 */ /* 0x000e640000000a00 */
[----:B------:R-:W-:-:S05]  /*00d0*/  LOP3.LUT R9, R9, 0xffffffe0, RZ, 0xc0, !PT ;  /* 0xffffffe009097812 */ /* 0x000fca00078ec0ff */
[----:B------:R-:W-:Y:S01]  /*00e0*/  IMAD.IADD R12, R8, 0x1, -R9 ;  /* 0x00000001080c7824 */ /* 0x000fe200078e0a09 */
[----:B---3--:R-:W-:Y:S02]  /*00f0*/  LOP3.LUT R9, R11, 0xf, RZ, 0xc0, !PT ;  /* 0x0000000f0b097812 */ /* 0x008fe400078ec0ff */
[----:B------:R-:W-:Y:S02]  /*0100*/  SHF.R.S32.HI R8, RZ, 0x7, R10 ;  /* 0x00000007ff087819 */ /* 0x000fe4000001140a */
[----:B------:R-:W-:Y:S02]  /*0110*/  LEA R3, R9, R12, 0x5 ;  /* 0x0000000c09037211 */ /* 0x000fe400078e28ff */
[----:B------:R-:W3:Y:S01]  /*0120*/  LDC.64 R12, c[0x0][0x220] ;  /* 0x00008800ff0c7b82 */ /* 0x000ee20000000a00 */
[C---:B------:R-:W-:Y:S02]  /*0130*/  LEA R19, R8.reuse, R9, 0x4 ;  /* 0x0000000908137211 */ /* 0x040fe400078e20ff */
[----:B------:R-:W-:-:S04]  /*0140*/  IMAD R3, R8, 0x200, R3 ;  /* 0x0000020008037824 */ /* 0x000fc800078e0203 */
[----:B--2---:R-:W-:Y:S01]  /*0150*/  IMAD.WIDE R14, R3, 0x4, R6 ;  /* 0x00000004030e7825 */ /* 0x004fe200078e0206 */
[----:B------:R-:W-:-:S03]  /*0160*/  CS2R R6, SRZ ;  /* 0x0000000000067805 */ /* 0x000fc6000001ff00 */
[----:B------:R-:W-:Y:S02]  /*0170*/  IMAD.MOV.U32 R3, RZ, RZ, RZ ;  /* 0x000000ffff037224 */ /* 0x000fe400078e00ff */
[C---:B-1----:R-:W-:Y:S01]  /*0180*/  IMAD.WIDE R16, R19.reuse, 0x4, R4 ;  /* 0x0000000413107825 */ /* 0x042fe200078e0204 */
[----:B------:R-:W2:Y:S01]  /*0190*/  @!P1 LDG.E.EL R6, desc[UR4][R14.64] ;  /* 0x000000040e069981 */ /* 0x000ea2000c2e1900 */
[----:B------:R-:W1:Y:S03]  /*01a0*/  LDC.64 R4, c[0x0][0x230] ;  /* 0x00008c00ff047b82 */ /* 0x000e660000000a00 */
[----:B------:R-:W4:Y:S01]  /*01b0*/  @!P1 LDG.E.EL R3, desc[UR4][R16.64] ;  /* 0x0000000410039981 */ /* 0x000f22000c2e1900 */
[----:B---3--:R-:W-:-:S04]  /*01c0*/  IMAD.WIDE R18, R19, 0x4, R12 ;  /* 0x0000000413127825 */ /* 0x008fc800078e020c */
[----:B------:R-:W3:Y:S01]  /*01d0*/  LDC.64 R12, c[0x0][0x228] ;  /* 0x00008a00ff0c7b82 */ /* 0x000ee20000000a00 */
[----:B------:R-:W5:Y:S01]  /*01e0*/  @!P1 LDG.E.EL R7, desc[UR4][R18.64] ;  /* 0x0000000412079981 */ /* 0x000f62000c2e1900 */
[----:B------:R-:W-:-:S04]  /*01f0*/  LOP3.LUT R21, R2, 0xffffffc, RZ, 0xc0, !PT ;  /* 0x0ffffffc02157812 */ /* 0x000fc800078ec0ff */
[----:B------:R-:W-:-:S05]  /*0200*/  IADD3 R2, -R21, R0, RZ ;  /* 0x0000000015027210 */ /* 0x000fca0007ffe1ff */
[----:B------:R-:W-:-:S05]  /*0210*/  IMAD R9, R2, 0x10, R9 ;  /* 0x0000001002097824 */ /* 0x000fca00078e0209 */
[----:B------:R-:W-:Y:S02]  /*0220*/  LEA R21, R8, R9, 0x6 ;  /* 0x0000000908157211 */ /* 0x000fe400078e30ff */
[----:B------:R-:W-:Y:S01]  /*0230*/  LOP3.LUT R9, R10, 0xffffff80, RZ, 0xc0, !PT ;  /* 0xffffff800a097812 */ /* 0x000fe200078ec0ff */
[----:B------:R-:W-:Y:S02]  /*0240*/  IMAD.MOV.U32 R2, RZ, RZ, RZ ;  /* 0x000000ffff027224 */ /* 0x000fe400078e00ff */
[----:B---3--:R-:W-:Y:S01]  /*0250*/  IMAD.WIDE R12, R21, 0x4, R12 ;  /* 0x00000004150c7825 */ /* 0x008fe200078e020c */
[----:B------:R-:W-:-:S03]  /*0260*/  IADD3 R9, -R9, R0, RZ ;  /* 0x0000000009097210 */ /* 0x000fc60007ffe1ff */
[----:B------:R-:W-:Y:S01]  /*0270*/  IMAD.MOV.U32 R8, RZ, RZ, RZ ;  /* 0x000000ffff087224 */ /* 0x000fe200078e00ff */
[----:B------:R-:W3:Y:S01]  /*0280*/  @!P1 LDG.E.EL R2, desc[UR4][R12.64] ;  /* 0x000000040c029981 */ /* 0x000ee2000c2e1900 */
[----:B-1----:R-:W-:-:S05]  /*0290*/  IMAD.WIDE R4, R9, 0x4, R4 ;  /* 0x0000000409047825 */ /* 0x002fca00078e0204 */
[----:B------:R3:W3:Y:S01]  /*02a0*/  @!P1 LDG.E.EL R8, desc[UR4][R4.64] ;  /* 0x0000000404089981 */ /* 0x0006e2000c2e1900 */
[----:B----4-:R-:W-:Y:S02]  /*02b0*/  SEL R10, R3, RZ, !P1 ;  /* 0x000000ff030a7207 */ /* 0x010fe40004800000 */
[----:B--2---:R-:W-:-:S05]  /*02c0*/  SEL R3, R6, RZ, !P1 ;  /* 0x000000ff06037207 */ /* 0x004fca0004800000 */
[----:B------:R-:W-:-:S04]  /*02d0*/  FADD R3, R3, -R10 ;  /* 0x8000000a03037221 */ /* 0x000fc80000000000 */
[----:B------:R-:W-:Y:S01]  /*02e0*/  FMUL R3, R3, 1.4426950216293334961 ;  /* 0x3fb8aa3b03037820 */ /* 0x000fe20000400000 */
[----:B-----5:R-:W-:-:S04]  /*02f0*/  SEL R7, R7, RZ, !P1 ;  /* 0x000000ff07077207 */ /* 0x020fc80004800000 */
[----:B------:R-:W-:Y:S02]  /*0300*/  FSETP.GEU.AND P2, PT, R3, -126, PT ;  /* 0xc2fc00000300780b */ /* 0x000fe40003f4e000 */
[C---:B------:R-:W-:Y:S02]  /*0310*/  FSETP.GT.AND P0, PT, |R7|.reuse, 8.50705917302346158658e+37, PT ;  /* 0x7e8000000700780b */ /* 0x040fe40003f04200 */
[----:B------:R-:W-:-:S09]  /*0320*/  FSETP.GEU.AND P3, PT, |R7|, 1.175494350822287508e-38, PT ;  /* 0x008000000700780b */ /* 0x000fd20003f6e200 */
[----:B------:R-:W-:Y:S02]  /*0330*/  @!P2 FMUL R3, R3, 0.5 ;  /* 0x3f0000000303a820 */ /* 0x000fe40000400000 */
[----:B------:R-:W-:Y:S02]  /*0340*/  @P0 FMUL R7, R7, 0.25 ;  /* 0x3e80000007070820 */ /* 0x000fe40000400000 */
[----:B------:R-:W1:Y:S02]  /*0350*/  MUFU.EX2 R6, R3 ;  /* 0x0000000300067308 */ /* 0x000e640000000800 */
[----:B------:R-:W-:-:S06]  /*0360*/  @!P3 FMUL R7, R7, 16777216 ;  /* 0x4b8000000707b820 */ /* 0x000fcc0000400000 */
[----:B------:R-:W2:Y:S01]  /*0370*/  MUFU.RCP R7, R7 ;  /* 0x0000000700077308 */ /* 0x000ea20000001000 */
[----:B-1----:R-:W-:Y:S01]  /*0380*/  @!P2 FMUL R6, R6, R6 ;  /* 0x000000060606a220 */ /* 0x002fe20000400000 */
[----:B---3--:R-:W-:-:S03]  /*0390*/  SEL R5, R2, RZ, !P1 ;  /* 0x000000ff02057207 */ /* 0x008fc60004800000 */
[----:B------:R-:W-:-:S04]  /*03a0*/  @P0 FMUL R6, R6, 0.25 ;  /* 0x3e80000006060820 */ /* 0x000fc80000400000 */
[----:B------:R-:W-:Y:S01]  /*03b0*/  @!P3 FMUL R6, R6, 16777216 ;  /* 0x4b8000000606b820 */ /* 0x000fe20000400000 */
[----:B------:R-:W-:-:S03]  /*03c0*/  FADD R5, R5, -R8 ;  /* 0x8000000805057221 */ /* 0x000fc60000000000 */
[----:B--2---:R-:W-:-:S04]  /*03d0*/  FMUL R6, R7, R6 ;  /* 0x0000000607067220 */ /* 0x004fc80000400000 */
[----:B------:R-:W-:-:S05]  /*03e0*/  FMUL R5, R6, R5 ;  /* 0x0000000506057220 */ /* 0x000fca0000400000 */
[----:B------:R-:W-:-:S05]  /*03f0*/  FSEL R5, R5, RZ, !P1 ;  /* 0x000000ff05057208 */ /* 0x000fca0004800000 */
[----:B------:R-:W1:Y:S02]  /*0400*/  SHFL.BFLY PT, R2, R5, 0x8, 0x1f ;  /* 0x0d001f0005027f89 */ /* 0x000e6400000e0000 */
[----:B-1----:R-:W-:-:S05]  /*0410*/  FADD R4, R5, R2 ;  /* 0x0000000205047221 */ /* 0x002fca0000000000 */
[----:B------:R-:W1:Y:S02]  /*0420*/  SHFL.BFLY PT, R3, R4, 0x4, 0x1f ;  /* 0x0c801f0004037f89 */ /* 0x000e6400000e0000 */
[----:B-1----:R-:W-:-:S05]  /*0430*/  FADD R6, R4, R3 ;  /* 0x0000000304067221 */ /* 0x002fca0000000000 */
[----:B------:R-:W1:Y:S01]  /*0440*/  SHFL.BFLY PT, R3, R6, 0x2, 0x1f ;  /* 0x0c401f0006037f89 */ /* 0x000e6200000e0000 */
[----:B------:R-:W-:-:S04]  /*0450*/  LOP3.LUT P0, RZ, R11, 0x3f, RZ, 0xc0, !PT ;  /* 0x0000003f0bff7812 */ /* 0x000fc8000780c0ff */
[----:B------:R-:W-:Y:S01]  /*0460*/  ISETP.LT.AND P0, PT, R0, 0x200, !P0 ;  /* 0x000002000000780c */ /* 0x000fe20004701270 */
[----:B-1----:R-:W-:Y:S02]  /*0470*/  FADD R7, R6, R3 ;  /* 0x0000000306077221 */ /* 0x002fe40000000000 */
[----:B------:R-:W1:Y:S03]  /*0480*/  LDC.64 R2, c[0x0][0x238] ;  /* 0x00008e00ff027b82 */ /* 0x000e660000000a00 */
[----:B------:R-:W2:Y:S01]  /*0490*/  SHFL.BFLY PT, R8, R7, 0x1, 0x1f ;  /* 0x0c201f0007087f89 */ /* 0x000ea200000e0000 */
[----:B-1----:R-:W-:-:S04]  /*04a0*/  IMAD.WIDE R2, R0, 0x4, R2 ;  /* 0x0000000400027825 */ /* 0x002fc800078e0202 */
[----:B--2---:R-:W-:Y:S02]  /*04b0*/  FADD R5, R7, R8 ;  /* 0x0000000807057221 */ /* 0x004fe40000000000 */
[----:B------:R-:W-:Y:S05]  /*04c0*/  @!P0 EXIT ;  /* 0x000000000000894d */ /* 0x000fea0003800000 */
[----:B------:R-:W-:Y:S01]  /*04d0*/  STG.E desc[UR4][R2.64], R5 ;  /* 0x0000000502007986 */ /* 0x000fe2000c101904 */
[----:B------:R-:W-:Y:S05]  /*04e0*/  EXIT ;  /* 0x000000000000794d */ /* 0x000fea0003800000 */
.L_x_0:
[----:B------:R-:W-:-:S00]  /*04f0*/  BRA `(.L_x_0) ;  /* 0xfffffffc00fc7947 */ /* 0x000fc0000383ffff */
[----:B------:R-:W-:-:S00]  /*0500*/  NOP ;  /* 0x0000000000007918 */ /* 0x000fc00000000000 */
[----:B------:R-:W-:-:S00]  /*0510*/  NOP ;  /* 0x0000000000007918 */ /* 0x000fc00000000000 */
[----:B------:R-:W-:-:S00]  /*0520*/  NOP ;  /* 0x0000000000007918 */ /* 0x000fc00000000000 */
[----:B------:R-:W-:-:S00]  /*0530*/  NOP ;  /* 0x0000000000007918 */ /* 0x000fc00000000000 */
[----:B------:R-:W-:-:S00]  /*0540*/  NOP ;  /* 0x0000000000007918 */ /* 0x000fc00000000000 */
[----:B------:R-:W-:-:S00]  /*0550*/  NOP ;  /* 0x0000000000007918 */ /* 0x000fc00000000000 */
[----:B------:R-:W-:-:S00]  /*0560*/  NOP ;  /* 0x0000000000007918 */ /* 0x000fc00000000000 */
[----:B------:R-:W-:-:S00]  /*0570*/  NOP ;  /* 0x0000000000007918 */ /* 0x000fc00000000000 */
.L_x_1:


//--------------------- .nv.constant0.triton_per_fused_mul_sub_sum_2 --------------------------
	.section	.nv.constant0.triton_per_fused_mul_sub_sum_2,"a",@progbits
	.sectionflags	@""
	.align	4
.nv.constant0.triton_per_fused_mul_sub_sum_2:
	.zero		584
